//
// Generated by NVIDIA NVVM Compiler
//
// Compiler Build ID: CL-36424714
// Cuda compilation tools, release 13.0, V13.0.88
// Based on NVVM 20.0.0
//

.version 9.0
.target sm_100
.address_size 64

	// .globl	_Z10box_filterPKhPhjjii
// _ZZ10box_filterPKhPhjjiiE5shMem has been demoted

.visible .entry _Z10box_filterPKhPhjjii(
	.param .u64 .ptr .align 1 _Z10box_filterPKhPhjjii_param_0,
	.param .u64 .ptr .align 1 _Z10box_filterPKhPhjjii_param_1,
	.param .u32 _Z10box_filterPKhPhjjii_param_2,
	.param .u32 _Z10box_filterPKhPhjjii_param_3,
	.param .u32 _Z10box_filterPKhPhjjii_param_4,
	.param .u32 _Z10box_filterPKhPhjjii_param_5
)
{
	.reg .pred 	%p<15>;
	.reg .b16 	%rs<4>;
	.reg .b32 	%r<84>;
	.reg .b32 	%f<136>;
	.reg .b64 	%rd<9>;
	// demoted variable
	.shared .align 4 .b8 _ZZ10box_filterPKhPhjjiiE5shMem[10800];
	ld.param.u64 	%rd1, [_Z10box_filterPKhPhjjii_param_0];
	ld.param.u64 	%rd2, [_Z10box_filterPKhPhjjii_param_1];
	ld.param.u32 	%r30, [_Z10box_filterPKhPhjjii_param_2];
	ld.param.u32 	%r31, [_Z10box_filterPKhPhjjii_param_3];
	ld.param.u32 	%r28, [_Z10box_filterPKhPhjjii_param_4];
	ld.param.u32 	%r29, [_Z10box_filterPKhPhjjii_param_5];
	add.s32 	%r33, %r28, -1;
	shr.u32 	%r34, %r33, 31;
	add.s32 	%r35, %r33, %r34;
	shr.s32 	%r1, %r35, 1;
	neg.s32 	%r2, %r1;
	mov.u32 	%r36, %ctaid.x;
	shl.b32 	%r37, %r36, 4;
	mov.u32 	%r3, %tid.x;
	add.s32 	%r38, %r37, %r3;
	sub.s32 	%r39, %r38, %r1;
	mov.u32 	%r40, %ctaid.y;
	shl.b32 	%r41, %r40, 4;
	mov.u32 	%r4, %tid.y;
	add.s32 	%r42, %r41, %r4;
	sub.s32 	%r43, %r42, %r1;
	mad.lo.s32 	%r5, %r43, %r30, %r39;
	or.b32  	%r45, %r39, %r43;
	setp.gt.s32 	%p1, %r45, -1;
	setp.lt.u32 	%p2, %r39, %r30;
	setp.lt.u32 	%p3, %r43, %r31;
	and.pred  	%p4, %p2, %p3;
	and.pred  	%p5, %p4, %p1;
	@%p5 bra 	$L__BB0_2;
	mov.u32 	%r73, _ZZ10box_filterPKhPhjjiiE5shMem;
	mad.lo.s32 	%r74, %r3, 360, %r73;
	mad.lo.s32 	%r75, %r4, 12, %r74;
	mov.b32 	%r76, 0;
	st.shared.u32 	[%r75], %r76;
	st.shared.u32 	[%r75+4], %r76;
	st.shared.u32 	[%r75+8], %r76;
	bra.uni 	$L__BB0_14;
$L__BB0_2:
	mul.lo.s32 	%r6, %r5, 3;
	cvta.to.global.u64 	%rd3, %rd1;
	cvt.s64.s32 	%rd4, %r6;
	add.s64 	%rd5, %rd3, %rd4;
	ld.global.u8 	%rs1, [%rd5];
	cvt.rn.f32.u16 	%f31, %rs1;
	mov.u32 	%r47, _ZZ10box_filterPKhPhjjiiE5shMem;
	mad.lo.s32 	%r7, %r3, 360, %r47;
	mad.lo.s32 	%r49, %r4, 12, %r7;
	st.shared.f32 	[%r49], %f31;
	ld.global.u8 	%rs2, [%rd5+1];
	cvt.rn.f32.u16 	%f32, %rs2;
	st.shared.f32 	[%r49+4], %f32;
	ld.global.u8 	%rs3, [%rd5+2];
	cvt.rn.f32.u16 	%f33, %rs3;
	st.shared.f32 	[%r49+8], %f33;
	bar.sync 	0;
	sub.s32 	%r51, %r29, %r1;
	min.u32 	%r52, %r3, %r4;
	setp.lt.u32 	%p6, %r52, %r1;
	max.u32 	%r53, %r3, %r4;
	setp.ge.u32 	%p7, %r53, %r51;
	or.pred  	%p8, %p7, %p6;
	@%p8 bra 	$L__BB0_14;
	setp.lt.s32 	%p9, %r28, 0;
	mov.f32 	%f126, 0f00000000;
	mov.f32 	%f125, %f126;
	mov.f32 	%f124, %f126;
	@%p9 bra 	$L__BB0_13;
	shl.b32 	%r54, %r1, 1;
	or.b32  	%r55, %r54, 1;
	and.b32  	%r8, %r55, 4;
	and.b32  	%r9, %r55, 3;
	and.b32  	%r56, %r55, 2147483640;
	neg.s32 	%r10, %r56;
	mul.lo.s32 	%r57, %r4, 12;
	mad.lo.s32 	%r58, %r3, 360, %r57;
	mul.lo.s32 	%r59, %r1, 12;
	sub.s32 	%r60, %r58, %r59;
	add.s32 	%r62, %r60, %r47;
	add.s32 	%r11, %r62, 48;
	mov.f32 	%f124, 0f00000000;
	mov.u32 	%r77, %r2;
	mov.f32 	%f125, %f124;
	mov.f32 	%f126, %f124;
$L__BB0_5:
	setp.lt.u32 	%p10, %r1, 4;
	mul.lo.s32 	%r13, %r77, 360;
	mov.u32 	%r81, %r2;
	@%p10 bra 	$L__BB0_8;
	add.s32 	%r78, %r11, %r13;
	mov.u32 	%r79, %r10;
	mov.u32 	%r81, %r2;
$L__BB0_7:
	.pragma "nounroll";
	ld.shared.f32 	%f36, [%r78+-48];
	add.f32 	%f37, %f126, %f36;
	ld.shared.f32 	%f38, [%r78+-44];
	add.f32 	%f39, %f125, %f38;
	ld.shared.f32 	%f40, [%r78+-40];
	add.f32 	%f41, %f124, %f40;
	ld.shared.f32 	%f42, [%r78+-36];
	add.f32 	%f43, %f37, %f42;
	ld.shared.f32 	%f44, [%r78+-32];
	add.f32 	%f45, %f39, %f44;
	ld.shared.f32 	%f46, [%r78+-28];
	add.f32 	%f47, %f41, %f46;
	ld.shared.f32 	%f48, [%r78+-24];
	add.f32 	%f49, %f43, %f48;
	ld.shared.f32 	%f50, [%r78+-20];
	add.f32 	%f51, %f45, %f50;
	ld.shared.f32 	%f52, [%r78+-16];
	add.f32 	%f53, %f47, %f52;
	ld.shared.f32 	%f54, [%r78+-12];
	add.f32 	%f55, %f49, %f54;
	ld.shared.f32 	%f56, [%r78+-8];
	add.f32 	%f57, %f51, %f56;
	ld.shared.f32 	%f58, [%r78+-4];
	add.f32 	%f59, %f53, %f58;
	ld.shared.f32 	%f60, [%r78];
	add.f32 	%f61, %f55, %f60;
	ld.shared.f32 	%f62, [%r78+4];
	add.f32 	%f63, %f57, %f62;
	ld.shared.f32 	%f64, [%r78+8];
	add.f32 	%f65, %f59, %f64;
	ld.shared.f32 	%f66, [%r78+12];
	add.f32 	%f67, %f61, %f66;
	ld.shared.f32 	%f68, [%r78+16];
	add.f32 	%f69, %f63, %f68;
	ld.shared.f32 	%f70, [%r78+20];
	add.f32 	%f71, %f65, %f70;
	ld.shared.f32 	%f72, [%r78+24];
	add.f32 	%f73, %f67, %f72;
	ld.shared.f32 	%f74, [%r78+28];
	add.f32 	%f75, %f69, %f74;
	ld.shared.f32 	%f76, [%r78+32];
	add.f32 	%f77, %f71, %f76;
	ld.shared.f32 	%f78, [%r78+36];
	add.f32 	%f126, %f73, %f78;
	ld.shared.f32 	%f79, [%r78+40];
	add.f32 	%f125, %f75, %f79;
	ld.shared.f32 	%f80, [%r78+44];
	add.f32 	%f124, %f77, %f80;
	add.s32 	%r81, %r81, 8;
	add.s32 	%r79, %r79, 8;
	add.s32 	%r78, %r78, 96;
	setp.ne.s32 	%p11, %r79, 0;
	@%p11 bra 	$L__BB0_7;
$L__BB0_8:
	add.s32 	%r22, %r7, %r13;
	setp.eq.s32 	%p12, %r8, 0;
	@%p12 bra 	$L__BB0_10;
	add.s32 	%r63, %r81, %r4;
	mad.lo.s32 	%r64, %r63, 12, %r22;
	ld.shared.f32 	%f81, [%r64];
	add.f32 	%f82, %f126, %f81;
	ld.shared.f32 	%f83, [%r64+4];
	add.f32 	%f84, %f125, %f83;
	ld.shared.f32 	%f85, [%r64+8];
	add.f32 	%f86, %f124, %f85;
	ld.shared.f32 	%f87, [%r64+12];
	add.f32 	%f88, %f82, %f87;
	ld.shared.f32 	%f89, [%r64+16];
	add.f32 	%f90, %f84, %f89;
	ld.shared.f32 	%f91, [%r64+20];
	add.f32 	%f92, %f86, %f91;
	ld.shared.f32 	%f93, [%r64+24];
	add.f32 	%f94, %f88, %f93;
	ld.shared.f32 	%f95, [%r64+28];
	add.f32 	%f96, %f90, %f95;
	ld.shared.f32 	%f97, [%r64+32];
	add.f32 	%f98, %f92, %f97;
	ld.shared.f32 	%f99, [%r64+36];
	add.f32 	%f126, %f94, %f99;
	ld.shared.f32 	%f100, [%r64+40];
	add.f32 	%f125, %f96, %f100;
	ld.shared.f32 	%f101, [%r64+44];
	add.f32 	%f124, %f98, %f101;
	add.s32 	%r81, %r81, 4;
$L__BB0_10:
	setp.eq.s32 	%p13, %r9, 1;
	@%p13 bra 	$L__BB0_12;
	add.s32 	%r65, %r81, %r4;
	mad.lo.s32 	%r66, %r65, 12, %r22;
	ld.shared.f32 	%f102, [%r66];
	add.f32 	%f103, %f126, %f102;
	ld.shared.f32 	%f104, [%r66+4];
	add.f32 	%f105, %f125, %f104;
	ld.shared.f32 	%f106, [%r66+8];
	add.f32 	%f107, %f124, %f106;
	ld.shared.f32 	%f108, [%r66+12];
	add.f32 	%f126, %f103, %f108;
	ld.shared.f32 	%f109, [%r66+16];
	add.f32 	%f125, %f105, %f109;
	ld.shared.f32 	%f110, [%r66+20];
	add.f32 	%f124, %f107, %f110;
	add.s32 	%r81, %r81, 2;
$L__BB0_12:
	add.s32 	%r67, %r81, %r4;
	mad.lo.s32 	%r68, %r67, 12, %r22;
	ld.shared.f32 	%f111, [%r68];
	add.f32 	%f126, %f126, %f111;
	ld.shared.f32 	%f112, [%r68+4];
	add.f32 	%f125, %f125, %f112;
	ld.shared.f32 	%f113, [%r68+8];
	add.f32 	%f124, %f124, %f113;
	add.s32 	%r27, %r77, 1;
	setp.ne.s32 	%p14, %r77, %r1;
	mov.u32 	%r77, %r27;
	@%p14 bra 	$L__BB0_5;
$L__BB0_13:
	mul.lo.s32 	%r69, %r28, %r28;
	cvt.rn.f32.u32 	%f114, %r69;
	div.rn.f32 	%f115, %f126, %f114;
	cvt.rzi.u32.f32 	%r70, %f115;
	cvta.to.global.u64 	%rd7, %rd2;
	add.s64 	%rd8, %rd7, %rd4;
	st.global.u8 	[%rd8], %r70;
	div.rn.f32 	%f116, %f125, %f114;
	cvt.rzi.u32.f32 	%r71, %f116;
	st.global.u8 	[%rd8+1], %r71;
	div.rn.f32 	%f117, %f124, %f114;
	cvt.rzi.u32.f32 	%r72, %f117;
	st.global.u8 	[%rd8+2], %r72;
$L__BB0_14:
	ret;

}


// ===== COMPILED SASS (sm_100) =====

	.target	sm_100

	.elftype	@"ET_EXEC"


//--------------------- .note.nv.tkinfo           --------------------------
	.section	.note.nv.tkinfo,"",@"SHT_NOTE"
	.sectionflags	@"SHF_NOTE_NV_TKINFO"
	.tkinfo
        /*0018*/ 	.word	0x00000002
        /*0030*/ 	.string	""
        /*0030*/ 	.string	"ptxas"
        /*0030*/ 	.string	"Cuda compilation tools, release 13.0, V13.0.88"
        /*0030*/ 	.string	"Build cuda_13.0.r13.0/compiler.36424714_0"
        /*0030*/ 	.string	"-arch sm_100 -m 64 "



//--------------------- .note.nv.cuinfo           --------------------------
	.section	.note.nv.cuinfo,"",@"SHT_NOTE"
	.sectionflags	@"SHF_NOTE_NV_CUINFO"
        /*0018*/ 	.short	0x0002
        /*001a*/ 	.short	0x0064
        /*001c*/ 	.short	0x0082
	.zero		2


//--------------------- .nv.info                  --------------------------
	.section	.nv.info,"",@"SHT_CUDA_INFO"
	.align	4


	//----- nvinfo : EIATTR_REGCOUNT
	.align		4
        /*0000*/ 	.byte	0x04, 0x2f
        /*0002*/ 	.short	(.L_1 - .L_0)
	.align		4
.L_0:
        /*0004*/ 	.word	index@(_Z10box_filterPKhPhjjii)
        /*0008*/ 	.word	0x0000001f


	//----- nvinfo : EIATTR_FRAME_SIZE
	.align		4
.L_1:
        /*000c*/ 	.byte	0x04, 0x11
        /*000e*/ 	.short	(.L_3 - .L_2)
	.align		4
.L_2:
        /*0010*/ 	.word	index@($__internal_0_$__cuda_sm3x_div_rn_noftz_f32_slowpath)
        /*0014*/ 	.word	0x00000000


	//----- nvinfo : EIATTR_FRAME_SIZE
	.align		4
.L_3:
        /*0018*/ 	.byte	0x04, 0x11
        /*001a*/ 	.short	(.L_5 - .L_4)
	.align		4
.L_4:
        /*001c*/ 	.word	index@(_Z10box_filterPKhPhjjii)
        /*0020*/ 	.word	0x00000000


	//----- nvinfo : EIATTR_MIN_STACK_SIZE
	.align		4
.L_5:
        /*0024*/ 	.byte	0x04, 0x12
        /*0026*/ 	.short	(.L_7 - .L_6)
	.align		4
.L_6:
        /*0028*/ 	.word	index@(_Z10box_filterPKhPhjjii)
        /*002c*/ 	.word	0x00000000
.L_7:


//--------------------- .nv.compat                --------------------------
	.section	.nv.compat,"",@"SHT_CUDA_COMPAT_INFO"
	.align	4
        /*0000*/ 	.byte	0x02, 0x09, 0x00, 0x00, 0x02, 0x02, 0x01, 0x00, 0x02, 0x05, 0x05, 0x00, 0x03, 0x07, 0x01, 0x01
        /*0010*/ 	.byte	0x02, 0x03, 0x00, 0x00, 0x02, 0x06, 0x01, 0x00, 0x04, 0x0b, 0x08, 0x00, 0x01, 0x00, 0x00, 0x00
        /*0020*/ 	.byte	0x00, 0x00, 0x00, 0x00


//--------------------- .nv.info._Z10box_filterPKhPhjjii --------------------------
	.section	.nv.info._Z10box_filterPKhPhjjii,"",@"SHT_CUDA_INFO"
	.sectionflags	@""
	.align	4


	//----- nvinfo : EIATTR_CUDA_API_VERSION
	.align		4
        /*0000*/ 	.byte	0x04, 0x37
        /*0002*/ 	.short	(.L_9 - .L_8)
.L_8:
        /*0004*/ 	.word	0x00000082


	//----- nvinfo : EIATTR_KPARAM_INFO
	.align		4
.L_9:
        /*0008*/ 	.byte	0x04, 0x17
        /*000a*/ 	.short	(.L_11 - .L_10)
.L_10:
        /*000c*/ 	.word	0x00000000
        /*0010*/ 	.short	0x0005
        /*0012*/ 	.short	0x001c
        /*0014*/ 	.byte	0x00, 0xf0, 0x11, 0x00


	//----- nvinfo : EIATTR_KPARAM_INFO
	.align		4
.L_11:
        /*0018*/ 	.byte	0x04, 0x17
        /*001a*/ 	.short	(.L_13 - .L_12)
.L_12:
        /*001c*/ 	.word	0x00000000
        /*0020*/ 	.short	0x0004
        /*0022*/ 	.short	0x0018
        /*0024*/ 	.byte	0x00, 0xf0, 0x11, 0x00


	//----- nvinfo : EIATTR_KPARAM_INFO
	.align		4
.L_13:
        /*0028*/ 	.byte	0x04, 0x17
        /*002a*/ 	.short	(.L_15 - .L_14)
.L_14:
        /*002c*/ 	.word	0x00000000
        /*0030*/ 	.short	0x0003
        /*0032*/ 	.short	0x0014
        /*0034*/ 	.byte	0x00, 0xf0, 0x11, 0x00


	//----- nvinfo : EIATTR_KPARAM_INFO
	.align		4
.L_15:
        /*0038*/ 	.byte	0x04, 0x17
        /*003a*/ 	.short	(.L_17 - .L_16)
.L_16:
        /*003c*/ 	.word	0x00000000
        /*0040*/ 	.short	0x0002
        /*0042*/ 	.short	0x0010
        /*0044*/ 	.byte	0x00, 0xf0, 0x11, 0x00


	//----- nvinfo : EIATTR_KPARAM_INFO
	.align		4
.L_17:
        /*0048*/ 	.byte	0x04, 0x17
        /*004a*/ 	.short	(.L_19 - .L_18)
.L_18:
        /*004c*/ 	.word	0x00000000
        /*0050*/ 	.short	0x0001
        /*0052*/ 	.short	0x0008
        /*0054*/ 	.byte	0x00, 0xf5, 0x21, 0x00


	//----- nvinfo : EIATTR_KPARAM_INFO
	.align		4
.L_19:
        /*0058*/ 	.byte	0x04, 0x17
        /*005a*/ 	.short	(.L_21 - .L_20)
.L_20:
        /*005c*/ 	.word	0x00000000
        /*0060*/ 	.short	0x0000
        /*0062*/ 	.short	0x0000
        /*0064*/ 	.byte	0x00, 0xf5, 0x21, 0x00


	//----- nvinfo : EIATTR_SPARSE_MMA_MASK
	.align		4
.L_21:
        /*0068*/ 	.byte	0x03, 0x50
        /*006a*/ 	.short	0x0000


	//----- nvinfo : EIATTR_MAXREG_COUNT
	.align		4
        /*006c*/ 	.byte	0x03, 0x1b
        /*006e*/ 	.short	0x00ff


	//----- nvinfo : EIATTR_NUM_BARRIERS
	.align		4
        /*0070*/ 	.byte	0x02, 0x4c
        /*0072*/ 	.byte	0x01
	.zero		1


	//----- nvinfo : EIATTR_MERCURY_ISA_VERSION
	.align		4
        /*0074*/ 	.byte	0x03, 0x5f
        /*0076*/ 	.short	0x0101


	//----- nvinfo : EIATTR_VRC_CTA_INIT_COUNT
	.align		4
        /*0078*/ 	.byte	0x02, 0x4a
	.zero		1
	.zero		1


	//----- nvinfo : EIATTR_EXIT_INSTR_OFFSETS
	.align		4
        /*007c*/ 	.byte	0x04, 0x1c
        /*007e*/ 	.short	(.L_23 - .L_22)


	//   ....[0]....
.L_22:
        /*0080*/ 	.word	0x000001d0


	//   ....[1]....
        /*0084*/ 	.word	0x00000390


	//   ....[2]....
        /*0088*/ 	.word	0x00000f60


	//----- nvinfo : EIATTR_CRS_STACK_SIZE
	.align		4
.L_23:
        /*008c*/ 	.byte	0x04, 0x1e
        /*008e*/ 	.short	(.L_25 - .L_24)
.L_24:
        /*0090*/ 	.word	0x00000000


	//----- nvinfo : EIATTR_CBANK_PARAM_SIZE
	.align		4
.L_25:
        /*0094*/ 	.byte	0x03, 0x19
        /*0096*/ 	.short	0x0020


	//----- nvinfo : EIATTR_PARAM_CBANK
	.align		4
        /*0098*/ 	.byte	0x04, 0x0a
        /*009a*/ 	.short	(.L_27 - .L_26)
	.align		4
.L_26:
        /*009c*/ 	.word	index@(.nv.constant0._Z10box_filterPKhPhjjii)
        /*00a0*/ 	.short	0x0380
        /*00a2*/ 	.short	0x0020


	//----- nvinfo : EIATTR_SW_WAR
	.align		4
.L_27:
        /*00a4*/ 	.byte	0x04, 0x36
        /*00a6*/ 	.short	(.L_29 - .L_28)
.L_28:
        /*00a8*/ 	.word	0x00000008
.L_29:


//--------------------- .nv.callgraph             --------------------------
	.section	.nv.callgraph,"",@"SHT_CUDA_CALLGRAPH"
	.align	4
	.sectionentsize	8
	.align		4
        /*0000*/ 	.word	0x00000000
	.align		4
        /*0004*/ 	.word	0xffffffff
	.align		4
        /*0008*/ 	.word	0x00000000
	.align		4
        /*000c*/ 	.word	0xfffffffe
	.align		4
        /*0010*/ 	.word	0x00000000
	.align		4
        /*0014*/ 	.word	0xfffffffd
	.align		4
        /*0018*/ 	.word	0x00000000
	.align		4
        /*001c*/ 	.word	0xfffffffc


//--------------------- .text._Z10box_filterPKhPhjjii --------------------------
	.section	.text._Z10box_filterPKhPhjjii,"ax",@progbits
	.align	128
        .global         _Z10box_filterPKhPhjjii
        .type           _Z10box_filterPKhPhjjii,@function
        .size           _Z10box_filterPKhPhjjii,(.L_x_25 - _Z10box_filterPKhPhjjii)
        .other          _Z10box_filterPKhPhjjii,@"STO_CUDA_ENTRY STV_DEFAULT"
_Z10box_filterPKhPhjjii:
.text._Z10box_filterPKhPhjjii:
[----:B------:R-:W-:Y:S01]  /*0000*/  LDC R1, c[0x0][0x37c] ;  /* 0x0000df00ff017b82 */ /* 0x000fe20000000800 */
[----:B------:R-:W0:Y:S01]  /*0010*/  S2R R2, SR_CTAID.X ;  /* 0x0000000000027919 */ /* 0x000e220000002500 */
[----:B------:R-:W1:Y:S01]  /*0020*/  LDCU UR6, c[0x0][0x398] ;  /* 0x00007300ff0677ac */ /* 0x000e620008000800 */
[----:B------:R-:W0:Y:S01]  /*0030*/  S2R R5, SR_TID.X ;  /* 0x0000000000057919 */ /* 0x000e220000002100 */
[----:B------:R-:W2:Y:S01]  /*0040*/  LDCU.64 UR8, c[0x0][0x390] ;  /* 0x00007200ff0877ac */ /* 0x000ea20008000a00 */
[----:B------:R-:W3:Y:S01]  /*0050*/  S2R R3, SR_CTAID.Y ;  /* 0x0000000000037919 */ /* 0x000ee20000002600 */
[----:B------:R-:W4:Y:S01]  /*0060*/  LDCU.64 UR10, c[0x0][0x358] ;  /* 0x00006b00ff0a77ac */ /* 0x000f220008000a00 */
[----:B------:R-:W3:Y:S01]  /*0070*/  S2R R0, SR_TID.Y ;  /* 0x0000000000007919 */ /* 0x000ee20000002200 */
[----:B-1----:R-:W-:-:S04]  /*0080*/  UIADD3 UR4, UPT, UPT, UR6, -0x1, URZ ;  /* 0xffffffff06047890 */ /* 0x002fc8000fffe0ff */
[----:B------:R-:W-:-:S04]  /*0090*/  ULEA.HI UR4, UR4, UR4, URZ, 0x1 ;  /* 0x0000000404047291 */ /* 0x000fc8000f8f08ff */
[----:B------:R-:W-:Y:S01]  /*00a0*/  USHF.R.S32.HI UR4, URZ, 0x1, UR4 ;  /* 0x00000001ff047899 */ /* 0x000fe20008011404 */
[----:B0-----:R-:W-:-:S05]  /*00b0*/  LEA R2, R2, R5, 0x4 ;  /* 0x0000000502027211 */ /* 0x001fca00078e20ff */
[----:B------:R-:W-:Y:S01]  /*00c0*/  VIADD R2, R2, -UR4 ;  /* 0x8000000402027c36 */ /* 0x000fe20008000000 */
[----:B---3--:R-:W-:-:S04]  /*00d0*/  LEA R3, R3, R0, 0x4 ;  /* 0x0000000003037211 */ /* 0x008fc800078e20ff */
[----:B------:R-:W-:-:S04]  /*00e0*/  IADD3 R3, PT, PT, R3, -UR4, RZ ;  /* 0x8000000403037c10 */ /* 0x000fc8000fffe0ff */
[----:B------:R-:W-:Y:S02]  /*00f0*/  LOP3.LUT R4, R2, R3, RZ, 0xfc, !PT ;  /* 0x0000000302047212 */ /* 0x000fe400078efcff */
[C---:B--2---:R-:W-:Y:S02]  /*0100*/  ISETP.GE.U32.AND P0, PT, R3.reuse, UR9, PT ;  /* 0x0000000903007c0c */ /* 0x044fe4000bf06070 */
[----:B------:R-:W-:Y:S02]  /*0110*/  ISETP.GT.AND P1, PT, R4, -0x1, PT ;  /* 0xffffffff0400780c */ /* 0x000fe40003f24270 */
[----:B------:R-:W-:Y:S01]  /*0120*/  ISETP.LT.U32.AND P0, PT, R2, UR8, !P0 ;  /* 0x0000000802007c0c */ /* 0x000fe2000c701070 */
[----:B------:R-:W-:-:S12]  /*0130*/  IMAD R2, R3, UR8, R2 ;  /* 0x0000000803027c24 */ /* 0x000fd8000f8e0202 */
[----:B----4-:R-:W-:Y:S05]  /*0140*/  @P0 BRA P1, `(.L_x_0) ;  /* 0x0000000000240947 */ /* 0x010fea0000800000 */
[----:B------:R-:W0:Y:S01]  /*0150*/  S2R R3, SR_CgaCtaId ;  /* 0x0000000000037919 */ /* 0x000e220000008800 */
[----:B------:R-:W-:-:S04]  /*0160*/  MOV R2, 0x400 ;  /* 0x0000040000027802 */ /* 0x000fc80000000f00 */
[----:B0-----:R-:W-:-:S05]  /*0170*/  LEA R2, R3, R2, 0x18 ;  /* 0x0000000203027211 */ /* 0x001fca00078ec0ff */
[----:B------:R-:W-:-:S04]  /*0180*/  IMAD R5, R5, 0x168, R2 ;  /* 0x0000016805057824 */ /* 0x000fc800078e0202 */
[----:B------:R-:W-:-:S05]  /*0190*/  IMAD R5, R0, 0xc, R5 ;  /* 0x0000000c00057824 */ /* 0x000fca00078e0205 */
[----:B------:R-:W-:Y:S04]  /*01a0*/  STS [R5], RZ ;  /* 0x000000ff05007388 */ /* 0x000fe80000000800 */
[----:B------:R-:W-:Y:S04]  /*01b0*/  STS [R5+0x4], RZ ;  /* 0x000004ff05007388 */ /* 0x000fe80000000800 */
[----:B------:R-:W-:Y:S01]  /*01c0*/  STS [R5+0x8], RZ ;  /* 0x000008ff05007388 */ /* 0x000fe20000000800 */
[----:B------:R-:W-:Y:S05]  /*01d0*/  EXIT ;  /* 0x000000000000794d */ /* 0x000fea0003800000 */
.L_x_0:
[----:B------:R-:W0:Y:S01]  /*01e0*/  LDCU.64 UR8, c[0x0][0x380] ;  /* 0x00007000ff0877ac */ /* 0x000e220008000a00 */
[----:B------:R-:W-:-:S05]  /*01f0*/  IMAD R2, R2, 0x3, RZ ;  /* 0x0000000302027824 */ /* 0x000fca00078e02ff */
[----:B------:R-:W-:Y:S02]  /*0200*/  SHF.R.S32.HI R19, RZ, 0x1f, R2 ;  /* 0x0000001fff137819 */ /* 0x000fe40000011402 */
[----:B0-----:R-:W-:-:S04]  /*0210*/  IADD3 R6, P0, PT, R2, UR8, RZ ;  /* 0x0000000802067c10 */ /* 0x001fc8000ff1e0ff */
[----:B------:R-:W-:-:S05]  /*0220*/  IADD3.X R7, PT, PT, R19, UR9, RZ, P0, !PT ;  /* 0x0000000913077c10 */ /* 0x000fca00087fe4ff */
[----:B------:R-:W2:Y:S04]  /*0230*/  LDG.E.U8 R4, desc[UR10][R6.64] ;  /* 0x0000000a06047981 */ /* 0x000ea8000c1e1100 */
[----:B------:R-:W3:Y:S04]  /*0240*/  LDG.E.U8 R8, desc[UR10][R6.64+0x1] ;  /* 0x0000010a06087981 */ /* 0x000ee8000c1e1100 */
[----:B------:R0:W4:Y:S01]  /*0250*/  LDG.E.U8 R9, desc[UR10][R6.64+0x2] ;  /* 0x0000020a06097981 */ /* 0x000122000c1e1100 */
[----:B------:R-:W-:Y:S01]  /*0260*/  MOV R3, 0x400 ;  /* 0x0000040000037802 */ /* 0x000fe20000000f00 */
[----:B------:R-:W-:Y:S05]  /*0270*/  WARPSYNC.ALL ;  /* 0x0000000000007948 */ /* 0x000fea0003800000 */
[----:B------:R-:W1:Y:S01]  /*0280*/  S2R R10, SR_CgaCtaId ;  /* 0x00000000000a7919 */ /* 0x000e620000008800 */
[----:B------:R-:W5:Y:S02]  /*0290*/  LDCU UR5, c[0x0][0x39c] ;  /* 0x00007380ff0577ac */ /* 0x000f640008000800 */
[----:B-----5:R-:W-:Y:S01]  /*02a0*/  UIADD3 UR5, UPT, UPT, -UR4, UR5, URZ ;  /* 0x0000000504057290 */ /* 0x020fe2000fffe1ff */
[----:B-1----:R-:W-:-:S02]  /*02b0*/  LEA R12, R10, R3, 0x18 ;  /* 0x000000030a0c7211 */ /* 0x002fc400078ec0ff */
[----:B------:R-:W-:-:S03]  /*02c0*/  VIMNMX.U32 R10, PT, PT, R5, R0, PT ;  /* 0x00000000050a7248 */ /* 0x000fc60003fe0000 */
[C---:B------:R-:W-:Y:S01]  /*02d0*/  IMAD R3, R5.reuse, 0x168, R12 ;  /* 0x0000016805037824 */ /* 0x040fe200078e020c */
[----:B------:R-:W-:Y:S02]  /*02e0*/  ISETP.GE.U32.AND P0, PT, R10, UR4, PT ;  /* 0x000000040a007c0c */ /* 0x000fe4000bf06070 */
[----:B------:R-:W-:Y:S01]  /*02f0*/  VIMNMX.U32 R10, PT, PT, R5, R0, !PT ;  /* 0x00000000050a7248 */ /* 0x000fe20007fe0000 */
[----:B0-----:R-:W-:-:S03]  /*0300*/  IMAD R7, R0, 0xc, R3 ;  /* 0x0000000c00077824 */ /* 0x001fc600078e0203 */
[----:B------:R-:W-:Y:S02]  /*0310*/  ISETP.GE.U32.OR P0, PT, R10, UR5, !P0 ;  /* 0x000000050a007c0c */ /* 0x000fe4000c706470 */
[----:B--2---:R-:W-:Y:S02]  /*0320*/  I2FP.F32.U32 R4, R4 ;  /* 0x0000000400047245 */ /* 0x004fe40000201000 */
[----:B---3--:R-:W-:-:S03]  /*0330*/  I2FP.F32.U32 R8, R8 ;  /* 0x0000000800087245 */ /* 0x008fc60000201000 */
[----:B------:R0:W-:Y:S01]  /*0340*/  STS [R7], R4 ;  /* 0x0000000407007388 */ /* 0x0001e20000000800 */
[----:B----4-:R-:W-:-:S03]  /*0350*/  I2FP.F32.U32 R9, R9 ;  /* 0x0000000900097245 */ /* 0x010fc60000201000 */
[----:B------:R0:W-:Y:S04]  /*0360*/  STS [R7+0x4], R8 ;  /* 0x0000040807007388 */ /* 0x0001e80000000800 */
[----:B------:R0:W-:Y:S01]  /*0370*/  STS [R7+0x8], R9 ;  /* 0x0000080907007388 */ /* 0x0001e20000000800 */
[----:B------:R-:W-:Y:S06]  /*0380*/  BAR.SYNC.DEFER_BLOCKING 0x0 ;  /* 0x0000000000007b1d */ /* 0x000fec0000010000 */
[----:B------:R-:W-:Y:S05]  /*0390*/  @P0 EXIT ;  /* 0x000000000000094d */ /* 0x000fea0003800000 */
[----:B------:R-:W-:Y:S01]  /*03a0*/  UISETP.GE.AND UP0, UPT, UR6, URZ, UPT ;  /* 0x000000ff0600728c */ /* 0x000fe2000bf06270 */
[----:B------:R-:W-:Y:S02]  /*03b0*/  HFMA2 R13, -RZ, RZ, 0, 0 ;  /* 0x00000000ff0d7431 */ /* 0x000fe400000001ff */
[----:B0-----:R-:W-:Y:S01]  /*03c0*/  IMAD.MOV.U32 R9, RZ, RZ, RZ ;  /* 0x000000ffff097224 */ /* 0x001fe200078e00ff */
[----:B------:R-:W-:-:S05]  /*03d0*/  MOV R11, RZ ;  /* 0x000000ff000b7202 */ /* 0x000fca0000000f00 */
[----:B------:R-:W-:Y:S05]  /*03e0*/  BRA.U !UP0, `(.L_x_1) ;  /* 0x0000000908087547 */ /* 0x000fea000b800000 */
[----:B------:R-:W-:Y:S01]  /*03f0*/  IMAD R5, R5, 0x1e, R0 ;  /* 0x0000001e05057824 */ /* 0x000fe200078e0200 */
[----:B------:R-:W-:Y:S01]  /*0400*/  UIADD3 UR7, UPT, UPT, -UR4, URZ, URZ ;  /* 0x000000ff04077290 */ /* 0x000fe2000fffe1ff */
[----:B------:R-:W-:Y:S01]  /*0410*/  MOV R11, RZ ;  /* 0x000000ff000b7202 */ /* 0x000fe20000000f00 */
[----:B------:R-:W-:Y:S01]  /*0420*/  ULEA UR9, UR4, 0x1, 0x1 ;  /* 0x0000000104097891 */ /* 0x000fe2000f8e08ff */
[----:B------:R-:W-:Y:S01]  /*0430*/  IMAD.MOV.U32 R9, RZ, RZ, RZ ;  /* 0x000000ffff097224 */ /* 0x000fe200078e00ff */
[----:B------:R-:W-:Y:S02]  /*0440*/  IADD3 R5, PT, PT, -R5, UR4, RZ ;  /* 0x0000000405057c10 */ /* 0x000fe4000fffe1ff */
[----:B------:R-:W-:Y:S01]  /*0450*/  ULOP3.LUT UR5, UR9, 0x7ffffff8, URZ, 0xc0, !UPT ;  /* 0x7ffffff809057892 */ /* 0x000fe2000f8ec0ff */
[----:B------:R-:W-:Y:S01]  /*0460*/  MOV R13, RZ ;  /* 0x000000ff000d7202 */ /* 0x000fe20000000f00 */
[----:B------:R-:W-:Y:S01]  /*0470*/  ULOP3.LUT UR6, UR9, 0x3, URZ, 0xc0, !UPT ;  /* 0x0000000309067892 */ /* 0x000fe2000f8ec0ff */
[----:B------:R-:W-:Y:S01]  /*0480*/  IMAD R5, R5, -0xc, RZ ;  /* 0xfffffff405057824 */ /* 0x000fe200078e02ff */
[----:B------:R-:W-:Y:S01]  /*0490*/  MOV R6, UR7 ;  /* 0x0000000700067c02 */ /* 0x000fe20008000f00 */
[----:B------:R-:W-:-:S02]  /*04a0*/  UIADD3 UR8, UPT, UPT, -UR5, URZ, URZ ;  /* 0x000000ff05087290 */ /* 0x000fc4000fffe1ff */
[----:B------:R-:W-:Y:S01]  /*04b0*/  UISETP.NE.AND UP0, UPT, UR6, 0x1, UPT ;  /* 0x000000010600788c */ /* 0x000fe2000bf05270 */
[----:B------:R-:W-:-:S10]  /*04c0*/  IADD3 R5, PT, PT, R5, 0x30, R12 ;  /* 0x0000003005057810 */ /* 0x000fd40007ffe00c */
.L_x_6:
[----:B------:R-:W-:Y:S01]  /*04d0*/  UISETP.GE.U32.AND UP2, UPT, UR4, 0x4, UPT ;  /* 0x000000040400788c */ /* 0x000fe2000bf46070 */
[----:B------:R-:W-:Y:S01]  /*04e0*/  IMAD R7, R6, 0x168, R3 ;  /* 0x0000016806077824 */ /* 0x000fe200078e0203 */
[----:B------:R-:W-:Y:S01]  /*04f0*/  ULOP3.LUT UP1, URZ, UR9, 0x4, URZ, 0xc0, !UPT ;  /* 0x0000000409ff7892 */ /* 0x000fe2000f82c0ff */
[----:B------:R-:W-:-:S06]  /*0500*/  UMOV UR5, UR7 ;  /* 0x0000000700057c82 */ /* 0x000fcc0008000000 */
[----:B------:R-:W-:Y:S05]  /*0510*/  BRA.U !UP2, `(.L_x_2) ;  /* 0x000000010ae07547 */ /* 0x000fea000b800000 */
[----:B------:R-:W-:Y:S01]  /*0520*/  IMAD R4, R6, 0x168, R5 ;  /* 0x0000016806047824 */ /* 0x000fe200078e0205 */
[----:B------:R-:W-:Y:S01]  /*0530*/  UMOV UR6, UR8 ;  /* 0x0000000800067c82 */ /* 0x000fe20008000000 */
[----:B------:R-:W-:-:S05]  /*0540*/  UMOV UR5, UR7 ;  /* 0x0000000700057c82 */ /* 0x000fca0008000000 */
.L_x_3:
[----:B------:R-:W0:Y:S01]  /*0550*/  LDS R14, [R4+-0x30] ;  /* 0xffffd000040e7984 */ /* 0x000e220000000800 */
[----:B------:R-:W-:Y:S02]  /*0560*/  UIADD3 UR6, UPT, UPT, UR6, 0x8, URZ ;  /* 0x0000000806067890 */ /* 0x000fe4000fffe0ff */
[----:B------:R-:W-:Y:S01]  /*0570*/  UIADD3 UR5, UPT, UPT, UR5, 0x8, URZ ;  /* 0x0000000805057890 */ /* 0x000fe2000fffe0ff */
[----:B------:R-:W1:Y:S01]  /*0580*/  LDS R16, [R4+-0x2c] ;  /* 0xffffd40004107984 */ /* 0x000e620000000800 */
[----:B------:R-:W-:-:S03]  /*0590*/  UISETP.NE.AND UP2, UPT, UR6, URZ, UPT ;  /* 0x000000ff0600728c */ /* 0x000fc6000bf45270 */
[----:B------:R-:W2:Y:S04]  /*05a0*/  LDS R18, [R4+-0x28] ;  /* 0xffffd80004127984 */ /* 0x000ea80000000800 */
[----:B------:R-:W3:Y:S04]  /*05b0*/  LDS R17, [R4+-0x24] ;  /* 0xffffdc0004117984 */ /* 0x000ee80000000800 */
[----:B------:R-:W4:Y:S04]  /*05c0*/  LDS R21, [R4+-0x20] ;  /* 0xffffe00004157984 */ /* 0x000f280000000800 */
[----:B------:R-:W5:Y:S04]  /*05d0*/  LDS R15, [R4+-0x1c] ;  /* 0xffffe400040f7984 */ /* 0x000f680000000800 */
[----:B------:R-:W5:Y:S04]  /*05e0*/  LDS R10, [R4+-0x14] ;  /* 0xffffec00040a7984 */ /* 0x000f680000000800 */
[----:B------:R-:W5:Y:S04]  /*05f0*/  LDS R12, [R4+-0x18] ;  /* 0xffffe800040c7984 */ /* 0x000f680000000800 */
[----:B------:R-:W5:Y:S04]  /*0600*/  LDS R8, [R4+-0x10] ;  /* 0xfffff00004087984 */ /* 0x000f680000000800 */
[----:B------:R-:W-:Y:S01]  /*0610*/  LDS R22, [R4+0x1c] ;  /* 0x00001c0004167984 */ /* 0x000fe20000000800 */
[----:B0-----:R-:W-:-:S03]  /*0620*/  FADD R14, R14, R13 ;  /* 0x0000000d0e0e7221 */ /* 0x001fc60000000000 */
[----:B------:R-:W-:Y:S01]  /*0630*/  LDS R24, [R4+0x24] ;  /* 0x0000240004187984 */ /* 0x000fe20000000800 */
[----:B-1----:R-:W-:-:S03]  /*0640*/  FADD R16, R16, R9 ;  /* 0x0000000910107221 */ /* 0x002fc60000000000 */
[----:B------:R-:W0:Y:S01]  /*0650*/  LDS R13, [R4+-0x4] ;  /* 0xfffffc00040d7984 */ /* 0x000e220000000800 */
[----:B--2---:R-:W-:-:S03]  /*0660*/  FADD R20, R18, R11 ;  /* 0x0000000b12147221 */ /* 0x004fc60000000000 */
[----:B------:R-:W1:Y:S01]  /*0670*/  LDS R9, [R4+-0xc] ;  /* 0xfffff40004097984 */ /* 0x000e620000000800 */
[----:B---3--:R-:W-:-:S03]  /*0680*/  FADD R23, R14, R17 ;  /* 0x000000110e177221 */ /* 0x008fc60000000000 */
[----:B------:R-:W2:Y:S01]  /*0690*/  LDS R11, [R4+-0x8] ;  /* 0xfffff800040b7984 */ /* 0x000ea20000000800 */
[----:B----4-:R-:W-:-:S03]  /*06a0*/  FADD R25, R16, R21 ;  /* 0x0000001510197221 */ /* 0x010fc60000000000 */
[----:B------:R-:W3:Y:S01]  /*06b0*/  LDS R14, [R4] ;  /* 0x00000000040e7984 */ /* 0x000ee20000000800 */
[----:B-----5:R-:W-:-:S03]  /*06c0*/  FADD R27, R20, R15 ;  /* 0x0000000f141b7221 */ /* 0x020fc60000000000 */
[----:B------:R-:W4:Y:S01]  /*06d0*/  LDS R16, [R4+0x4] ;  /* 0x0000040004107984 */ /* 0x000f220000000800 */
[----:B------:R-:W-:-:S03]  /*06e0*/  FADD R26, R25, R10 ;  /* 0x0000000a191a7221 */ /* 0x000fc60000000000 */
[----:B------:R-:W5:Y:S01]  /*06f0*/  LDS R17, [R4+0x8] ;  /* 0x0000080004117984 */ /* 0x000f620000000800 */
[----:B------:R-:W-:-:S03]  /*0700*/  FADD R12, R23, R12 ;  /* 0x0000000c170c7221 */ /* 0x000fc60000000000 */
[----:B------:R-:W5:Y:S01]  /*0710*/  LDS R18, [R4+0xc] ;  /* 0x00000c0004127984 */ /* 0x000f620000000800 */
[----:B------:R-:W-:-:S03]  /*0720*/  FADD R28, R27, R8 ;  /* 0x000000081b1c7221 */ /* 0x000fc60000000000 */
[----:B------:R-:W5:Y:S04]  /*0730*/  LDS R15, [R4+0x10] ;  /* 0x00001000040f7984 */ /* 0x000f680000000800 */
[----:B------:R-:W5:Y:S04]  /*0740*/  LDS R20, [R4+0x14] ;  /* 0x0000140004147984 */ /* 0x000f680000000800 */
[----:B------:R-:W5:Y:S04]  /*0750*/  LDS R21, [R4+0x18] ;  /* 0x0000180004157984 */ /* 0x000f680000000800 */
[----:B------:R-:W5:Y:S01]  /*0760*/  LDS R10, [R4+0x20] ;  /* 0x00002000040a7984 */ /* 0x000f620000000800 */
[----:B0-----:R-:W-:-:S03]  /*0770*/  FADD R28, R28, R13 ;  /* 0x0000000d1c1c7221 */ /* 0x001fc60000000000 */
[----:B------:R-:W0:Y:S01]  /*0780*/  LDS R23, [R4+0x28] ;  /* 0x0000280004177984 */ /* 0x000e220000000800 */
[----:B-1----:R-:W-:-:S03]  /*0790*/  FADD R9, R12, R9 ;  /* 0x000000090c097221 */ /* 0x002fc60000000000 */
[----:B------:R1:W0:Y:S01]  /*07a0*/  LDS R8, [R4+0x2c] ;  /* 0x00002c0004087984 */ /* 0x0002220000000800 */
[----:B--2---:R-:W-:Y:S01]  /*07b0*/  FADD R11, R26, R11 ;  /* 0x0000000b1a0b7221 */ /* 0x004fe20000000000 */
[----:B---3--:R-:W-:-:S03]  /*07c0*/  FADD R9, R9, R14 ;  /* 0x0000000e09097221 */ /* 0x008fc60000000000 */
[----:B----4-:R-:W-:Y:S01]  /*07d0*/  FADD R16, R11, R16 ;  /* 0x000000100b107221 */ /* 0x010fe20000000000 */
[----:B-1----:R-:W-:Y:S02]  /*07e0*/  VIADD R4, R4, 0x60 ;  /* 0x0000006004047836 */ /* 0x002fe40000000000 */
[----:B-----5:R-:W-:Y:S01]  /*07f0*/  FADD R17, R28, R17 ;  /* 0x000000111c117221 */ /* 0x020fe20000000000 */
[----:B------:R-:W-:Y:S01]  /*0800*/  FADD R18, R9, R18 ;  /* 0x0000001209127221 */ /* 0x000fe20000000000 */
[----:B------:R-:W-:Y:S02]  /*0810*/  FADD R15, R16, R15 ;  /* 0x0000000f100f7221 */ /* 0x000fe40000000000 */
[----:B------:R-:W-:Y:S02]  /*0820*/  FADD R17, R17, R20 ;  /* 0x0000001411117221 */ /* 0x000fe40000000000 */
[----:B------:R-:W-:Y:S01]  /*0830*/  FADD R22, R15, R22 ;  /* 0x000000160f167221 */ /* 0x000fe20000000000 */
[----:B------:R-:W-:Y:S01]  /*0840*/  FADD R21, R18, R21 ;  /* 0x0000001512157221 */ /* 0x000fe20000000000 */
[----:B------:R-:W-:-:S03]  /*0850*/  FADD R17, R17, R10 ;  /* 0x0000000a11117221 */ /* 0x000fc60000000000 */
[----:B------:R-:W-:Y:S01]  /*0860*/  FADD R13, R21, R24 ;  /* 0x00000018150d7221 */ /* 0x000fe20000000000 */
[----:B0-----:R-:W-:Y:S01]  /*0870*/  FADD R9, R22, R23 ;  /* 0x0000001716097221 */ /* 0x001fe20000000000 */
[----:B------:R-:W-:Y:S01]  /*0880*/  FADD R11, R17, R8 ;  /* 0x00000008110b7221 */ /* 0x000fe20000000000 */
[----:B------:R-:W-:Y:S06]  /*0890*/  BRA.U UP2, `(.L_x_3) ;  /* 0xfffffffd022c7547 */ /* 0x000fec000b83ffff */
.L_x_2:
[----:B------:R-:W-:Y:S05]  /*08a0*/  BRA.U !UP1, `(.L_x_4) ;  /* 0x00000001096c7547 */ /* 0x000fea000b800000 */
[----:B------:R-:W-:Y:S01]  /*08b0*/  IADD3 R4, PT, PT, R0, UR5, RZ ;  /* 0x0000000500047c10 */ /* 0x000fe2000fffe0ff */
[----:B------:R-:W-:-:S04]  /*08c0*/  UIADD3 UR5, UPT, UPT, UR5, 0x4, URZ ;  /* 0x0000000405057890 */ /* 0x000fc8000fffe0ff */
[----:B------:R-:W-:-:S05]  /*08d0*/  IMAD R15, R4, 0xc, R7 ;  /* 0x0000000c040f7824 */ /* 0x000fca00078e0207 */
[----:B------:R-:W0:Y:S04]  /*08e0*/  LDS R16, [R15] ;  /* 0x000000000f107984 */ /* 0x000e280000000800 */
[----:B------:R-:W1:Y:S04]  /*08f0*/  LDS R18, [R15+0x4] ;  /* 0x000004000f127984 */ /* 0x000e680000000800 */
[----:B------:R-:W2:Y:S04]  /*0900*/  LDS R20, [R15+0x8] ;  /* 0x000008000f147984 */ /* 0x000ea80000000800 */
[----:B------:R-:W3:Y:S04]  /*0910*/  LDS R17, [R15+0xc] ;  /* 0x00000c000f117984 */ /* 0x000ee80000000800 */
[----:B------:R-:W4:Y:S04]  /*0920*/  LDS R21, [R15+0x10] ;  /* 0x000010000f157984 */ /* 0x000f280000000800 */
[----:B------:R-:W5:Y:S04]  /*0930*/  LDS R23, [R15+0x14] ;  /* 0x000014000f177984 */ /* 0x000f680000000800 */
[----:B------:R-:W5:Y:S04]  /*0940*/  LDS R25, [R15+0x18] ;  /* 0x000018000f197984 */ /* 0x000f680000000800 */
[----:B------:R-:W5:Y:S04]  /*0950*/  LDS R12, [R15+0x1c] ;  /* 0x00001c000f0c7984 */ /* 0x000f680000000800 */
[----:B------:R-:W5:Y:S04]  /*0960*/  LDS R10, [R15+0x20] ;  /* 0x000020000f0a7984 */ /* 0x000f680000000800 */
[----:B------:R-:W5:Y:S04]  /*0970*/  LDS R8, [R15+0x24] ;  /* 0x000024000f087984 */ /* 0x000f680000000800 */
[----:B------:R-:W5:Y:S01]  /*0980*/  LDS R4, [R15+0x28] ;  /* 0x000028000f047984 */ /* 0x000f620000000800 */
[----:B0-----:R-:W-:-:S03]  /*0990*/  FADD R16, R13, R16 ;  /* 0x000000100d107221 */ /* 0x001fc60000000000 */
[----:B------:R-:W0:Y:S01]  /*09a0*/  LDS R14, [R15+0x2c] ;  /* 0x00002c000f0e7984 */ /* 0x000e220000000800 */
[----:B-1----:R-:W-:Y:S01]  /*09b0*/  FADD R18, R9, R18 ;  /* 0x0000001209127221 */ /* 0x002fe20000000000 */
[----:B--2---:R-:W-:Y:S01]  /*09c0*/  FADD R20, R11, R20 ;  /* 0x000000140b147221 */ /* 0x004fe20000000000 */
[----:B---3--:R-:W-:Y:S02]  /*09d0*/  FADD R16, R16, R17 ;  /* 0x0000001110107221 */ /* 0x008fe40000000000 */
[----:B----4-:R-:W-:Y:S01]  /*09e0*/  FADD R21, R18, R21 ;  /* 0x0000001512157221 */ /* 0x010fe20000000000 */
[----:B-----5:R-:W-:Y:S01]  /*09f0*/  FADD R23, R20, R23 ;  /* 0x0000001714177221 */ /* 0x020fe20000000000 */
[----:B------:R-:W-:Y:S02]  /*0a00*/  FADD R25, R16, R25 ;  /* 0x0000001910197221 */ /* 0x000fe40000000000 */
[----:B------:R-:W-:Y:S01]  /*0a10*/  FADD R21, R21, R12 ;  /* 0x0000000c15157221 */ /* 0x000fe20000000000 */
[----:B------:R-:W-:Y:S01]  /*0a20*/  FADD R23, R23, R10 ;  /* 0x0000000a17177221 */ /* 0x000fe20000000000 */
[----:B------:R-:W-:-:S02]  /*0a30*/  FADD R13, R25, R8 ;  /* 0x00000008190d7221 */ /* 0x000fc40000000000 */
[----:B------:R-:W-:Y:S01]  /*0a40*/  FADD R9, R21, R4 ;  /* 0x0000000415097221 */ /* 0x000fe20000000000 */
[----:B0-----:R-:W-:-:S07]  /*0a50*/  FADD R11, R23, R14 ;  /* 0x0000000e170b7221 */ /* 0x001fce0000000000 */
.L_x_4:
        /* <DEDUP_REMOVED lines=9> */
[----:B------:R-:W5:Y:S01]  /*0af0*/  LDS R16, [R4+0x14] ;  /* 0x0000140004107984 */ /* 0x000f620000000800 */
[----:B0-----:R-:W-:Y:S01]  /*0b00*/  FADD R8, R13, R8 ;  /* 0x000000080d087221 */ /* 0x001fe20000000000 */
[----:B-1----:R-:W-:Y:S01]  /*0b10*/  FADD R9, R9, R10 ;  /* 0x0000000a09097221 */ /* 0x002fe20000000000 */
[----:B--2---:R-:W-:-:S02]  /*0b20*/  FADD R11, R11, R12 ;  /* 0x0000000c0b0b7221 */ /* 0x004fc40000000000 */
[----:B---3--:R-:W-:Y:S01]  /*0b30*/  FADD R13, R8, R15 ;  /* 0x0000000f080d7221 */ /* 0x008fe20000000000 */
[----:B----4-:R-:W-:Y:S01]  /*0b40*/  FADD R9, R9, R14 ;  /* 0x0000000e09097221 */ /* 0x010fe20000000000 */
[----:B-----5:R-:W-:-:S07]  /*0b50*/  FADD R11, R11, R16 ;  /* 0x000000100b0b7221 */ /* 0x020fce0000000000 */
.L_x_5:
[----:B------:R-:W-:Y:S01]  /*0b60*/  VIADD R4, R0, UR5 ;  /* 0x0000000500047c36 */ /* 0x000fe20008000000 */
[C---:B------:R-:W-:Y:S02]  /*0b70*/  ISETP.NE.AND P0, PT, R6.reuse, UR4, PT ;  /* 0x0000000406007c0c */ /* 0x040fe4000bf05270 */
[----:B------:R-:W-:Y:S01]  /*0b80*/  IADD3 R6, PT, PT, R6, 0x1, RZ ;  /* 0x0000000106067810 */ /* 0x000fe20007ffe0ff */
[----:B------:R-:W-:-:S05]  /*0b90*/  IMAD R4, R4, 0xc, R7 ;  /* 0x0000000c04047824 */ /* 0x000fca00078e0207 */
[----:B------:R-:W0:Y:S04]  /*0ba0*/  LDS R8, [R4] ;  /* 0x0000000004087984 */ /* 0x000e280000000800 */
[----:B------:R-:W1:Y:S04]  /*0bb0*/  LDS R10, [R4+0x4] ;  /* 0x00000400040a7984 */ /* 0x000e680000000800 */
[----:B------:R-:W2:Y:S01]  /*0bc0*/  LDS R12, [R4+0x8] ;  /* 0x00000800040c7984 */ /* 0x000ea20000000800 */
[----:B0-----:R-:W-:Y:S01]  /*0bd0*/  FADD R13, R8, R13 ;  /* 0x0000000d080d7221 */ /* 0x001fe20000000000 */
[----:B-1----:R-:W-:Y:S01]  /*0be0*/  FADD R9, R10, R9 ;  /* 0x000000090a097221 */ /* 0x002fe20000000000 */
[----:B--2---:R-:W-:Y:S01]  /*0bf0*/  FADD R11, R12, R11 ;  /* 0x0000000b0c0b7221 */ /* 0x004fe20000000000 */
[----:B------:R-:W-:Y:S06]  /*0c00*/  @P0 BRA `(.L_x_6) ;  /* 0xfffffff800300947 */ /* 0x000fec000383ffff */
.L_x_1:
[----:B------:R-:W0:Y:S01]  /*0c10*/  LDCU UR4, c[0x0][0x398] ;  /* 0x00007300ff0477ac */ /* 0x000e220008000800 */
[----:B------:R-:W-:Y:S01]  /*0c20*/  BSSY.RECONVERGENT B0, `(.L_x_7) ;  /* 0x000000f000007945 */ /* 0x000fe20003800200 */
[----:B0-----:R-:W-:-:S06]  /*0c30*/  UIMAD UR4, UR4, UR4, URZ ;  /* 0x00000004040472a4 */ /* 0x001fcc000f8e02ff */
[----:B------:R-:W-:-:S04]  /*0c40*/  I2FP.F32.U32 R3, UR4 ;  /* 0x0000000400037c45 */ /* 0x000fc80008201000 */
[----:B------:R-:W0:Y:S08]  /*0c50*/  MUFU.RCP R0, R3 ;  /* 0x0000000300007308 */ /* 0x000e300000001000 */
[----:B------:R-:W1:Y:S01]  /*0c60*/  FCHK P0, R13, R3 ;  /* 0x000000030d007302 */ /* 0x000e620000000000 */
[----:B0-----:R-:W-:-:S04]  /*0c70*/  FFMA R5, -R3, R0, 1 ;  /* 0x3f80000003057423 */ /* 0x001fc80000000100 */
[----:B------:R-:W-:-:S04]  /*0c80*/  FFMA R0, R0, R5, R0 ;  /* 0x0000000500007223 */ /* 0x000fc80000000000 */
[----:B------:R-:W-:-:S04]  /*0c90*/  FFMA R4, R0, R13, RZ ;  /* 0x0000000d00047223 */ /* 0x000fc800000000ff */
[----:B------:R-:W-:-:S04]  /*0ca0*/  FFMA R5, -R3, R4, R13 ;  /* 0x0000000403057223 */ /* 0x000fc8000000010d */
[----:B------:R-:W-:Y:S01]  /*0cb0*/  FFMA R6, R0, R5, R4 ;  /* 0x0000000500067223 */ /* 0x000fe20000000004 */
[----:B-1----:R-:W-:Y:S06]  /*0cc0*/  @!P0 BRA `(.L_x_8) ;  /* 0x0000000000108947 */ /* 0x002fec0003800000 */
[----:B------:R-:W-:Y:S02]  /*0cd0*/  MOV R0, R13 ;  /* 0x0000000d00007202 */ /* 0x000fe40000000f00 */
[----:B------:R-:W-:-:S07]  /*0ce0*/  MOV R6, 0xd00 ;  /* 0x00000d0000067802 */ /* 0x000fce0000000f00 */
[----:B------:R-:W-:Y:S05]  /*0cf0*/  CALL.REL.NOINC `($__internal_0_$__cuda_sm3x_div_rn_noftz_f32_slowpath) ;  /* 0x00000000009c7944 */ /* 0x000fea0003c00000 */
[----:B------:R-:W-:-:S07]  /*0d00*/  IMAD.MOV.U32 R6, RZ, RZ, R0 ;  /* 0x000000ffff067224 */ /* 0x000fce00078e0000 */
.L_x_8:
[----:B------:R-:W-:Y:S05]  /*0d10*/  BSYNC.RECONVERGENT B0 ;  /* 0x0000000000007941 */ /* 0x000fea0003800200 */
.L_x_7:
[----:B------:R-:W0:Y:S01]  /*0d20*/  LDCU.64 UR4, c[0x0][0x388] ;  /* 0x00007100ff0477ac */ /* 0x000e220008000a00 */
[----:B------:R-:W-:Y:S01]  /*0d30*/  F2I.U32.TRUNC.NTZ R7, R6 ;  /* 0x0000000600077305 */ /* 0x000fe2000020f000 */
[----:B------:R-:W-:Y:S07]  /*0d40*/  BSSY.RECONVERGENT B0, `(.L_x_9) ;  /* 0x0000010000007945 */ /* 0x000fee0003800200 */
[----:B------:R-:W1:Y:S01]  /*0d50*/  MUFU.RCP R0, R3 ;  /* 0x0000000300007308 */ /* 0x000e620000001000 */
[----:B0-----:R-:W-:-:S04]  /*0d60*/  IADD3 R4, P0, PT, R2, UR4, RZ ;  /* 0x0000000402047c10 */ /* 0x001fc8000ff1e0ff */
[----:B------:R-:W-:Y:S01]  /*0d70*/  IADD3.X R5, PT, PT, R19, UR5, RZ, P0, !PT ;  /* 0x0000000513057c10 */ /* 0x000fe200087fe4ff */
[----:B-1----:R-:W-:-:S04]  /*0d80*/  FFMA R13, -R3, R0, 1 ;  /* 0x3f800000030d7423 */ /* 0x002fc80000000100 */
[----:B------:R0:W-:Y:S03]  /*0d90*/  STG.E.U8 desc[UR10][R4.64], R7 ;  /* 0x0000000704007986 */ /* 0x0001e6000c10110a */
[----:B------:R-:W1:Y:S01]  /*0da0*/  FCHK P0, R9, R3 ;  /* 0x0000000309007302 */ /* 0x000e620000000000 */
[----:B------:R-:W-:-:S04]  /*0db0*/  FFMA R0, R0, R13, R0 ;  /* 0x0000000d00007223 */ /* 0x000fc80000000000 */
[----:B------:R-:W-:-:S04]  /*0dc0*/  FFMA R2, R0, R9, RZ ;  /* 0x0000000900027223 */ /* 0x000fc800000000ff */
[----:B------:R-:W-:-:S04]  /*0dd0*/  FFMA R13, -R3, R2, R9 ;  /* 0x00000002030d7223 */ /* 0x000fc80000000109 */
[----:B------:R-:W-:Y:S01]  /*0de0*/  FFMA R2, R0, R13, R2 ;  /* 0x0000000d00027223 */ /* 0x000fe20000000002 */
[----:B01----:R-:W-:Y:S06]  /*0df0*/  @!P0 BRA `(.L_x_10) ;  /* 0x0000000000108947 */ /* 0x003fec0003800000 */
[----:B------:R-:W-:Y:S02]  /*0e00*/  MOV R0, R9 ;  /* 0x0000000900007202 */ /* 0x000fe40000000f00 */
[----:B------:R-:W-:-:S07]  /*0e10*/  MOV R6, 0xe30 ;  /* 0x00000e3000067802 */ /* 0x000fce0000000f00 */
[----:B------:R-:W-:Y:S05]  /*0e20*/  CALL.REL.NOINC `($__internal_0_$__cuda_sm3x_div_rn_noftz_f32_slowpath) ;  /* 0x0000000000507944 */ /* 0x000fea0003c00000 */
[----:B------:R-:W-:-:S07]  /*0e30*/  MOV R2, R0 ;  /* 0x0000000000027202 */ /* 0x000fce0000000f00 */
.L_x_10:
[----:B------:R-:W-:Y:S05]  /*0e40*/  BSYNC.RECONVERGENT B0 ;  /* 0x0000000000007941 */ /* 0x000fea0003800200 */
.L_x_9:
[----:B------:R-:W0:Y:S01]  /*0e50*/  F2I.U32.TRUNC.NTZ R7, R2 ;  /* 0x0000000200077305 */ /* 0x000e22000020f000 */
[----:B------:R-:W-:Y:S07]  /*0e60*/  BSSY.RECONVERGENT B0, `(.L_x_11) ;  /* 0x000000d000007945 */ /* 0x000fee0003800200 */
[----:B------:R-:W1:Y:S01]  /*0e70*/  MUFU.RCP R0, R3 ;  /* 0x0000000300007308 */ /* 0x000e620000001000 */
[----:B0-----:R0:W-:Y:S07]  /*0e80*/  STG.E.U8 desc[UR10][R4.64+0x1], R7 ;  /* 0x0000010704007986 */ /* 0x0011ee000c10110a */
[----:B------:R-:W2:Y:S01]  /*0e90*/  FCHK P0, R11, R3 ;  /* 0x000000030b007302 */ /* 0x000ea20000000000 */
[----:B-1----:R-:W-:-:S04]  /*0ea0*/  FFMA R9, -R3, R0, 1 ;  /* 0x3f80000003097423 */ /* 0x002fc80000000100 */
[----:B------:R-:W-:-:S04]  /*0eb0*/  FFMA R0, R0, R9, R0 ;  /* 0x0000000900007223 */ /* 0x000fc80000000000 */
[----:B------:R-:W-:-:S04]  /*0ec0*/  FFMA R6, R0, R11, RZ ;  /* 0x0000000b00067223 */ /* 0x000fc800000000ff */
[----:B------:R-:W-:-:S04]  /*0ed0*/  FFMA R9, -R3, R6, R11 ;  /* 0x0000000603097223 */ /* 0x000fc8000000010b */
[----:B------:R-:W-:Y:S01]  /*0ee0*/  FFMA R0, R0, R9, R6 ;  /* 0x0000000900007223 */ /* 0x000fe20000000006 */
[----:B0-2---:R-:W-:Y:S06]  /*0ef0*/  @!P0 BRA `(.L_x_12) ;  /* 0x00000000000c8947 */ /* 0x005fec0003800000 */
[----:B------:R-:W-:Y:S01]  /*0f00*/  IMAD.MOV.U32 R0, RZ, RZ, R11 ;  /* 0x000000ffff007224 */ /* 0x000fe200078e000b */
[----:B------:R-:W-:-:S07]  /*0f10*/  MOV R6, 0xf30 ;  /* 0x00000f3000067802 */ /* 0x000fce0000000f00 */
[----:B------:R-:W-:Y:S05]  /*0f20*/  CALL.REL.NOINC `($__internal_0_$__cuda_sm3x_div_rn_noftz_f32_slowpath) ;  /* 0x0000000000107944 */ /* 0x000fea0003c00000 */
.L_x_12:
[----:B------:R-:W-:Y:S05]  /*0f30*/  BSYNC.RECONVERGENT B0 ;  /* 0x0000000000007941 */ /* 0x000fea0003800200 */
.L_x_11:
[----:B------:R-:W0:Y:S02]  /*0f40*/  F2I.U32.TRUNC.NTZ R3, R0 ;  /* 0x0000000000037305 */ /* 0x000e24000020f000 */
[----:B0-----:R-:W-:Y:S01]  /*0f50*/  STG.E.U8 desc[UR10][R4.64+0x2], R3 ;  /* 0x0000020304007986 */ /* 0x001fe2000c10110a */
[----:B------:R-:W-:Y:S05]  /*0f60*/  EXIT ;  /* 0x000000000000794d */ /* 0x000fea0003800000 */
        .weak           $__internal_0_$__cuda_sm3x_div_rn_noftz_f32_slowpath
        .type           $__internal_0_$__cuda_sm3x_div_rn_noftz_f32_slowpath,@function
        .size           $__internal_0_$__cuda_sm3x_div_rn_noftz_f32_slowpath,(.L_x_25 - $__internal_0_$__cuda_sm3x_div_rn_noftz_f32_slowpath)
$__internal_0_$__cuda_sm3x_div_rn_noftz_f32_slowpath:
[--C-:B------:R-:W-:Y:S01]  /*0f70*/  SHF.R.U32.HI R8, RZ, 0x17, R3.reuse ;  /* 0x00000017ff087819 */ /* 0x100fe20000011603 */
[----:B------:R-:W-:Y:S01]  /*0f80*/  BSSY.RECONVERGENT B1, `(.L_x_13) ;  /* 0x0000063000017945 */ /* 0x000fe20003800200 */
[----:B------:R-:W-:Y:S01]  /*0f90*/  SHF.R.U32.HI R7, RZ, 0x17, R0 ;  /* 0x00000017ff077819 */ /* 0x000fe20000011600 */
[----:B------:R-:W-:Y:S01]  /*0fa0*/  IMAD.MOV.U32 R13, RZ, RZ, R3 ;  /* 0x000000ffff0d7224 */ /* 0x000fe200078e0003 */
[----:B------:R-:W-:Y:S02]  /*0fb0*/  LOP3.LUT R8, R8, 0xff, RZ, 0xc0, !PT ;  /* 0x000000ff08087812 */ /* 0x000fe400078ec0ff */
[----:B------:R-:W-:Y:S02]  /*0fc0*/  LOP3.LUT R14, R7, 0xff, RZ, 0xc0, !PT ;  /* 0x000000ff070e7812 */ /* 0x000fe400078ec0ff */
[----:B------:R-:W-:Y:S02]  /*0fd0*/  IADD3 R12, PT, PT, R8, -0x1, RZ ;  /* 0xffffffff080c7810 */ /* 0x000fe40007ffe0ff */
[----:B------:R-:W-:-:S02]  /*0fe0*/  IADD3 R10, PT, PT, R14, -0x1, RZ ;  /* 0xffffffff0e0a7810 */ /* 0x000fc40007ffe0ff */
[----:B------:R-:W-:-:S04]  /*0ff0*/  ISETP.GT.U32.AND P0, PT, R12, 0xfd, PT ;  /* 0x000000fd0c00780c */ /* 0x000fc80003f04070 */
[----:B------:R-:W-:-:S13]  /*1000*/  ISETP.GT.U32.OR P0, PT, R10, 0xfd, P0 ;  /* 0x000000fd0a00780c */ /* 0x000fda0000704470 */
[----:B------:R-:W-:Y:S01]  /*1010*/  @!P0 MOV R7, RZ ;  /* 0x000000ff00078202 */ /* 0x000fe20000000f00 */
[----:B------:R-:W-:Y:S06]  /*1020*/  @!P0 BRA `(.L_x_14) ;  /* 0x00000000005c8947 */ /* 0x000fec0003800000 */
[----:B------:R-:W-:Y:S02]  /*1030*/  FSETP.GTU.FTZ.AND P0, PT, |R0|, +INF , PT ;  /* 0x7f8000000000780b */ /* 0x000fe40003f1c200 */
[----:B------:R-:W-:-:S04]  /*1040*/  FSETP.GTU.FTZ.AND P1, PT, |R3|, +INF , PT ;  /* 0x7f8000000300780b */ /* 0x000fc80003f3c200 */
[----:B------:R-:W-:-:S13]  /*1050*/  PLOP3.LUT P0, PT, P0, P1, PT, 0xf8, 0x8f ;  /* 0x00000000008f781c */ /* 0x000fda0000703f70 */
[----:B------:R-:W-:Y:S05]  /*1060*/  @P0 BRA `(.L_x_15) ;  /* 0x00000004004c0947 */ /* 0x000fea0003800000 */
[----:B------:R-:W-:-:S13]  /*1070*/  LOP3.LUT P0, RZ, R13, 0x7fffffff, R0, 0xc8, !PT ;  /* 0x7fffffff0dff7812 */ /* 0x000fda000780c800 */
[----:B------:R-:W-:Y:S05]  /*1080*/  @!P0 BRA `(.L_x_16) ;  /* 0x00000004003c8947 */ /* 0x000fea0003800000 */
[C---:B------:R-:W-:Y:S02]  /*1090*/  FSETP.NEU.FTZ.AND P2, PT, |R0|.reuse, +INF , PT ;  /* 0x7f8000000000780b */ /* 0x040fe40003f5d200 */
[----:B------:R-:W-:Y:S02]  /*10a0*/  FSETP.NEU.FTZ.AND P1, PT, |R3|, +INF , PT ;  /* 0x7f8000000300780b */ /* 0x000fe40003f3d200 */
[----:B------:R-:W-:-:S11]  /*10b0*/  FSETP.NEU.FTZ.AND P0, PT, |R0|, +INF , PT ;  /* 0x7f8000000000780b */ /* 0x000fd60003f1d200 */
[----:B------:R-:W-:Y:S05]  /*10c0*/  @!P1 BRA !P2, `(.L_x_16) ;  /* 0x00000004002c9947 */ /* 0x000fea0005000000 */
[----:B------:R-:W-:-:S04]  /*10d0*/  LOP3.LUT P2, RZ, R0, 0x7fffffff, RZ, 0xc0, !PT ;  /* 0x7fffffff00ff7812 */ /* 0x000fc8000784c0ff */
[----:B------:R-:W-:-:S13]  /*10e0*/  PLOP3.LUT P1, PT, P1, P2, PT, 0x2f, 0xf2 ;  /* 0x0000000000f2781c */ /* 0x000fda0000f24577 */
[----:B------:R-:W-:Y:S05]  /*10f0*/  @P1 BRA `(.L_x_17) ;  /* 0x0000000400181947 */ /* 0x000fea0003800000 */
[----:B------:R-:W-:-:S04]  /*1100*/  LOP3.LUT P1, RZ, R13, 0x7fffffff, RZ, 0xc0, !PT ;  /* 0x7fffffff0dff7812 */ /* 0x000fc8000782c0ff */
[----:B------:R-:W-:-:S13]  /*1110*/  PLOP3.LUT P0, PT, P0, P1, PT, 0x2f, 0xf2 ;  /* 0x0000000000f2781c */ /* 0x000fda0000702577 */
[----:B------:R-:W-:Y:S05]  /*1120*/  @P0 BRA `(.L_x_18) ;  /* 0x0000000400000947 */ /* 0x000fea0003800000 */
[----:B------:R-:W-:Y:S02]  /*1130*/  ISETP.GE.AND P0, PT, R10, RZ, PT ;  /* 0x000000ff0a00720c */ /* 0x000fe40003f06270 */
[----:B------:R-:W-:-:S11]  /*1140*/  ISETP.GE.AND P1, PT, R12, RZ, PT ;  /* 0x000000ff0c00720c */ /* 0x000fd60003f26270 */
[----:B------:R-:W-:Y:S01]  /*1150*/  @P0 MOV R7, RZ ;  /* 0x000000ff00070202 */ /* 0x000fe20000000f00 */
[----:B------:R-:W-:Y:S02]  /*1160*/  @!P0 IMAD.MOV.U32 R7, RZ, RZ, -0x40 ;  /* 0xffffffc0ff078424 */ /* 0x000fe400078e00ff */
[----:B------:R-:W-:Y:S01]  /*1170*/  @!P0 FFMA R0, R0, 1.84467440737095516160e+19, RZ ;  /* 0x5f80000000008823 */ /* 0x000fe200000000ff */
[----:B------:R-:W-:Y:S02]  /*1180*/  @!P1 FFMA R13, R3, 1.84467440737095516160e+19, RZ ;  /* 0x5f800000030d9823 */ /* 0x000fe400000000ff */
[----:B------:R-:W-:-:S07]  /*1190*/  @!P1 IADD3 R7, PT, PT, R7, 0x40, RZ ;  /* 0x0000004007079810 */ /* 0x000fce0007ffe0ff */
.L_x_14:
[----:B------:R-:W-:Y:S01]  /*11a0*/  LEA R10, R8, 0xc0800000, 0x17 ;  /* 0xc0800000080a7811 */ /* 0x000fe200078eb8ff */
[----:B------:R-:W-:Y:S03]  /*11b0*/  BSSY.RECONVERGENT B2, `(.L_x_19) ;  /* 0x0000036000027945 */ /* 0x000fe60003800200 */
[----:B------:R-:W-:Y:S01]  /*11c0*/  IADD3 R10, PT, PT, -R10, R13, RZ ;  /* 0x0000000d0a0a7210 */ /* 0x000fe20007ffe1ff */
[----:B------:R-:W-:-:S03]  /*11d0*/  VIADD R13, R14, 0xffffff81 ;  /* 0xffffff810e0d7836 */ /* 0x000fc60000000000 */
[----:B------:R0:W1:Y:S01]  /*11e0*/  MUFU.RCP R12, R10 ;  /* 0x0000000a000c7308 */ /* 0x0000620000001000 */
[----:B------:R-:W-:Y:S01]  /*11f0*/  FADD.FTZ R15, -R10, -RZ ;  /* 0x800000ff0a0f7221 */ /* 0x000fe20000010100 */
[C---:B------:R-:W-:Y:S01]  /*1200*/  IMAD R0, R13.reuse, -0x800000, R0 ;  /* 0xff8000000d007824 */ /* 0x040fe200078e0200 */
[----:B0-----:R-:W-:-:S04]  /*1210*/  IADD3 R10, PT, PT, R13, 0x7f, -R8 ;  /* 0x0000007f0d0a7810 */ /* 0x001fc80007ffe808 */
[----:B------:R-:W-:Y:S01]  /*1220*/  IADD3 R7, PT, PT, R10, R7, RZ ;  /* 0x000000070a077210 */ /* 0x000fe20007ffe0ff */
[----:B-1----:R-:W-:-:S04]  /*1230*/  FFMA R17, R12, R15, 1 ;  /* 0x3f8000000c117423 */ /* 0x002fc8000000000f */
[----:B------:R-:W-:-:S04]  /*1240*/  FFMA R21, R12, R17, R12 ;  /* 0x000000110c157223 */ /* 0x000fc8000000000c */
[----:B------:R-:W-:-:S04]  /*1250*/  FFMA R12, R0, R21, RZ ;  /* 0x00000015000c7223 */ /* 0x000fc800000000ff */
[----:B------:R-:W-:-:S04]  /*1260*/  FFMA R17, R15, R12, R0 ;  /* 0x0000000c0f117223 */ /* 0x000fc80000000000 */
[----:B------:R-:W-:-:S04]  /*1270*/  FFMA R12, R21, R17, R12 ;  /* 0x00000011150c7223 */ /* 0x000fc8000000000c */
[----:B------:R-:W-:-:S04]  /*1280*/  FFMA R15, R15, R12, R0 ;  /* 0x0000000c0f0f7223 */ /* 0x000fc80000000000 */
[----:B------:R-:W-:-:S05]  /*1290*/  FFMA R0, R21, R15, R12 ;  /* 0x0000000f15007223 */ /* 0x000fca000000000c */
[----:B------:R-:W-:-:S04]  /*12a0*/  SHF.R.U32.HI R8, RZ, 0x17, R0 ;  /* 0x00000017ff087819 */ /* 0x000fc80000011600 */
[----:B------:R-:W-:-:S04]  /*12b0*/  LOP3.LUT R8, R8, 0xff, RZ, 0xc0, !PT ;  /* 0x000000ff08087812 */ /* 0x000fc800078ec0ff */
[----:B------:R-:W-:-:S05]  /*12c0*/  IADD3 R14, PT, PT, R8, R7, RZ ;  /* 0x00000007080e7210 */ /* 0x000fca0007ffe0ff */
[----:B------:R-:W-:-:S05]  /*12d0*/  VIADD R8, R14, 0xffffffff ;  /* 0xffffffff0e087836 */ /* 0x000fca0000000000 */
[----:B------:R-:W-:-:S13]  /*12e0*/  ISETP.GE.U32.AND P0, PT, R8, 0xfe, PT ;  /* 0x000000fe0800780c */ /* 0x000fda0003f06070 */
[----:B------:R-:W-:Y:S05]  /*12f0*/  @!P0 BRA `(.L_x_20) ;  /* 0x0000000000808947 */ /* 0x000fea0003800000 */
[----:B------:R-:W-:-:S13]  /*1300*/  ISETP.GT.AND P0, PT, R14, 0xfe, PT ;  /* 0x000000fe0e00780c */ /* 0x000fda0003f04270 */
[----:B------:R-:W-:Y:S05]  /*1310*/  @P0 BRA `(.L_x_21) ;  /* 0x00000000006c0947 */ /* 0x000fea0003800000 */
[----:B------:R-:W-:-:S13]  /*1320*/  ISETP.GE.AND P0, PT, R14, 0x1, PT ;  /* 0x000000010e00780c */ /* 0x000fda0003f06270 */
[----:B------:R-:W-:Y:S05]  /*1330*/  @P0 BRA `(.L_x_22) ;  /* 0x0000000000740947 */ /* 0x000fea0003800000 */
[----:B------:R-:W-:Y:S02]  /*1340*/  ISETP.GE.AND P0, PT, R14, -0x18, PT ;  /* 0xffffffe80e00780c */ /* 0x000fe40003f06270 */
[----:B------:R-:W-:-:S11]  /*1350*/  LOP3.LUT R0, R0, 0x80000000, RZ, 0xc0, !PT ;  /* 0x8000000000007812 */ /* 0x000fd600078ec0ff */
[----:B------:R-:W-:Y:S05]  /*1360*/  @!P0 BRA `(.L_x_22) ;  /* 0x0000000000688947 */ /* 0x000fea0003800000 */
[CCC-:B------:R-:W-:Y:S01]  /*1370*/  FFMA.RZ R7, R21.reuse, R15.reuse, R12.reuse ;  /* 0x0000000f15077223 */ /* 0x1c0fe2000000c00c */
[C---:B------:R-:W-:Y:S01]  /*1380*/  IADD3 R13, PT, PT, R14.reuse, 0x20, RZ ;  /* 0x000000200e0d7810 */ /* 0x040fe20007ffe0ff */
[-CC-:B------:R-:W-:Y:S01]  /*1390*/  FFMA.RM R8, R21, R15.reuse, R12.reuse ;  /* 0x0000000f15087223 */ /* 0x180fe2000000400c */
[C---:B------:R-:W-:Y:S02]  /*13a0*/  ISETP.NE.AND P2, PT, R14.reuse, RZ, PT ;  /* 0x000000ff0e00720c */ /* 0x040fe40003f45270 */
[----:B------:R-:W-:Y:S01]  /*13b0*/  LOP3.LUT R10, R7, 0x7fffff, RZ, 0xc0, !PT ;  /* 0x007fffff070a7812 */ /* 0x000fe200078ec0ff */
[----:B------:R-:W-:Y:S01]  /*13c0*/  FFMA.RP R7, R21, R15, R12 ;  /* 0x0000000f15077223 */ /* 0x000fe2000000800c */
[----:B------:R-:W-:Y:S02]  /*13d0*/  ISETP.NE.AND P1, PT, R14, RZ, PT ;  /* 0x000000ff0e00720c */ /* 0x000fe40003f25270 */
[----:B------:R-:W-:Y:S02]  /*13e0*/  LOP3.LUT R10, R10, 0x800000, RZ, 0xfc, !PT ;  /* 0x008000000a0a7812 */ /* 0x000fe400078efcff */
[----:B------:R-:W-:-:S02]  /*13f0*/  IADD3 R12, PT, PT, -R14, RZ, RZ ;  /* 0x000000ff0e0c7210 */ /* 0x000fc40007ffe1ff */
[----:B------:R-:W-:Y:S02]  /*1400*/  SHF.L.U32 R13, R10, R13, RZ ;  /* 0x0000000d0a0d7219 */ /* 0x000fe400000006ff */
[----:B------:R-:W-:Y:S02]  /*1410*/  FSETP.NEU.FTZ.AND P0, PT, R7, R8, PT ;  /* 0x000000080700720b */ /* 0x000fe40003f1d000 */
[----:B------:R-:W-:Y:S02]  /*1420*/  SEL R7, R12, RZ, P2 ;  /* 0x000000ff0c077207 */ /* 0x000fe40001000000 */
[----:B------:R-:W-:Y:S02]  /*1430*/  ISETP.NE.AND P1, PT, R13, RZ, P1 ;  /* 0x000000ff0d00720c */ /* 0x000fe40000f25270 */
[----:B------:R-:W-:Y:S02]  /*1440*/  SHF.R.U32.HI R7, RZ, R7, R10 ;  /* 0x00000007ff077219 */ /* 0x000fe4000001160a */
[----:B------:R-:W-:-:S02]  /*1450*/  PLOP3.LUT P0, PT, P0, P1, PT, 0xf8, 0x8f ;  /* 0x00000000008f781c */ /* 0x000fc40000703f70 */
[----:B------:R-:W-:Y:S02]  /*1460*/  SHF.R.U32.HI R13, RZ, 0x1, R7 ;  /* 0x00000001ff0d7819 */ /* 0x000fe40000011607 */
[----:B------:R-:W-:-:S04]  /*1470*/  SEL R8, RZ, 0x1, !P0 ;  /* 0x00000001ff087807 */ /* 0x000fc80004000000 */
[----:B------:R-:W-:-:S04]  /*1480*/  LOP3.LUT R8, R8, 0x1, R13, 0xf8, !PT ;  /* 0x0000000108087812 */ /* 0x000fc800078ef80d */
[----:B------:R-:W-:-:S05]  /*1490*/  LOP3.LUT R8, R8, R7, RZ, 0xc0, !PT ;  /* 0x0000000708087212 */ /* 0x000fca00078ec0ff */
[----:B------:R-:W-:-:S05]  /*14a0*/  IMAD.IADD R13, R13, 0x1, R8 ;  /* 0x000000010d0d7824 */ /* 0x000fca00078e0208 */
[----:B------:R-:W-:Y:S01]  /*14b0*/  LOP3.LUT R0, R13, R0, RZ, 0xfc, !PT ;  /* 0x000000000d007212 */ /* 0x000fe200078efcff */
[----:B------:R-:W-:Y:S06]  /*14c0*/  BRA `(.L_x_22) ;  /* 0x0000000000107947 */ /* 0x000fec0003800000 */
.L_x_21:
[----:B------:R-:W-:-:S04]  /*14d0*/  LOP3.LUT R0, R0, 0x80000000, RZ, 0xc0, !PT ;  /* 0x8000000000007812 */ /* 0x000fc800078ec0ff */
[----:B------:R-:W-:Y:S01]  /*14e0*/  LOP3.LUT R0, R0, 0x7f800000, RZ, 0xfc, !PT ;  /* 0x7f80000000007812 */ /* 0x000fe200078efcff */
[----:B------:R-:W-:Y:S06]  /*14f0*/  BRA `(.L_x_22) ;  /* 0x0000000000047947 */ /* 0x000fec0003800000 */
.L_x_20:
[----:B------:R-:W-:-:S07]  /*1500*/  LEA R0, R7, R0, 0x17 ;  /* 0x0000000007007211 */ /* 0x000fce00078eb8ff */
.L_x_22:
[----:B------:R-:W-:Y:S05]  /*1510*/  BSYNC.RECONVERGENT B2 ;  /* 0x0000000000027941 */ /* 0x000fea0003800200 */
.L_x_19:
[----:B------:R-:W-:Y:S05]  /*1520*/  BRA `(.L_x_23) ;  /* 0x0000000000207947 */ /* 0x000fea0003800000 */
.L_x_18:
[----:B------:R-:W-:-:S04]  /*1530*/  LOP3.LUT R0, R13, 0x80000000, R0, 0x48, !PT ;  /* 0x800000000d007812 */ /* 0x000fc800078e4800 */
[----:B------:R-:W-:Y:S01]  /*1540*/  LOP3.LUT R0, R0, 0x7f800000, RZ, 0xfc, !PT ;  /* 0x7f80000000007812 */ /* 0x000fe200078efcff */
[----:B------:R-:W-:Y:S06]  /*1550*/  BRA `(.L_x_23) ;  /* 0x0000000000147947 */ /* 0x000fec0003800000 */
.L_x_17:
[----:B------:R-:W-:Y:S01]  /*1560*/  LOP3.LUT R0, R13, 0x80000000, R0, 0x48, !PT ;  /* 0x800000000d007812 */ /* 0x000fe200078e4800 */
[----:B------:R-:W-:Y:S06]  /*1570*/  BRA `(.L_x_23) ;  /* 0x00000000000c7947 */ /* 0x000fec0003800000 */
.L_x_16:
[----:B------:R-:W0:Y:S01]  /*1580*/  MUFU.RSQ R0, -QNAN ;  /* 0xffc0000000007908 */ /* 0x000e220000001400 */
[----:B------:R-:W-:Y:S05]  /*1590*/  BRA `(.L_x_23) ;  /* 0x0000000000047947 */ /* 0x000fea0003800000 */
.L_x_15:
[----:B------:R-:W-:-:S07]  /*15a0*/  FADD.FTZ R0, R0, R3 ;  /* 0x0000000300007221 */ /* 0x000fce0000010000 */
.L_x_23:
[----:B------:R-:W-:Y:S05]  /*15b0*/  BSYNC.RECONVERGENT B1 ;  /* 0x0000000000017941 */ /* 0x000fea0003800200 */
.L_x_13:
[----:B------:R-:W-:-:S04]  /*15c0*/  HFMA2 R7, -RZ, RZ, 0, 0 ;  /* 0x00000000ff077431 */ /* 0x000fc800000001ff */
[----:B0-----:R-:W-:Y:S05]  /*15d0*/  RET.REL.NODEC R6 `(_Z10box_filterPKhPhjjii) ;  /* 0xffffffe806887950 */ /* 0x001fea0003c3ffff */
.L_x_24:
[----:B------:R-:W-:-:S00]  /*15e0*/  BRA `(.L_x_24) ;  /* 0xfffffffc00fc7947 */ /* 0x000fc0000383ffff */
[----:B------:R-:W-:-:S00]  /*15f0*/  NOP ;  /* 0x0000000000007918 */ /* 0x000fc00000000000 */
        /* <DEDUP_REMOVED lines=8> */
.L_x_25:


//--------------------- .nv.shared._Z10box_filterPKhPhjjii --------------------------
	.section	.nv.shared._Z10box_filterPKhPhjjii,"aw",@nobits
	.sectionflags	@""
	.align	4
.nv.shared._Z10box_filterPKhPhjjii:
	.zero		11824


//--------------------- .nv.shared.reserved.0     --------------------------
	.section	.nv.shared.reserved.0,"aw",@nobits
	.weak		__nv_reservedSMEM_offset_0_alias
	.size		__nv_reservedSMEM_offset_0_alias, 0, 64
	.other		__nv_reservedSMEM_offset_0_alias,@"STO_CUDA_RESERVED_SHARED STV_DEFAULT"
__nv_reservedSMEM_offset_0_alias:
	.zero		0
	.zero		64


//--------------------- .nv.constant0._Z10box_filterPKhPhjjii --------------------------
	.section	.nv.constant0._Z10box_filterPKhPhjjii,"a",@progbits
	.sectionflags	@""
	.align	4
.nv.constant0._Z10box_filterPKhPhjjii:
	.zero		928


//--------------------- SYMBOLS --------------------------

	.type		.nv.reservedSmem.offset0,@object
	.size		.nv.reservedSmem.offset0,0x4
	.type		.nv.reservedSmem.cap,@object
	.size		.nv.reservedSmem.cap,0x4
